//
// Generated by NVIDIA NVVM Compiler
//
// Compiler Build ID: CL-36424714
// Cuda compilation tools, release 13.0, V13.0.88
// Based on NVVM 20.0.0
//

.version 9.0
.target sm_100
.address_size 64

	// .globl	_ZN3cub18CUB_300001_SM_10006detail11EmptyKernelIvEEvv
.global .align 1 .b8 _ZN41_INTERNAL_041ff657_4_k_cu_d6836fc8_1505604cuda3std3__45__cpo5beginE[1];
.global .align 1 .b8 _ZN41_INTERNAL_041ff657_4_k_cu_d6836fc8_1505604cuda3std3__45__cpo3endE[1];
.global .align 1 .b8 _ZN41_INTERNAL_041ff657_4_k_cu_d6836fc8_1505604cuda3std3__45__cpo6cbeginE[1];
.global .align 1 .b8 _ZN41_INTERNAL_041ff657_4_k_cu_d6836fc8_1505604cuda3std3__45__cpo4cendE[1];
.global .align 1 .b8 _ZN41_INTERNAL_041ff657_4_k_cu_d6836fc8_1505604cuda3std3__45__cpo6rbeginE[1];
.global .align 1 .b8 _ZN41_INTERNAL_041ff657_4_k_cu_d6836fc8_1505604cuda3std3__45__cpo4rendE[1];
.global .align 1 .b8 _ZN41_INTERNAL_041ff657_4_k_cu_d6836fc8_1505604cuda3std3__45__cpo7crbeginE[1];
.global .align 1 .b8 _ZN41_INTERNAL_041ff657_4_k_cu_d6836fc8_1505604cuda3std3__45__cpo5crendE[1];
.global .align 1 .b8 _ZN41_INTERNAL_041ff657_4_k_cu_d6836fc8_1505604cuda3std3__443_GLOBAL__N__041ff657_4_k_cu_d6836fc8_1505606ignoreE[1];
.global .align 1 .b8 _ZN41_INTERNAL_041ff657_4_k_cu_d6836fc8_1505604cuda3std3__419piecewise_constructE[1];
.global .align 1 .b8 _ZN41_INTERNAL_041ff657_4_k_cu_d6836fc8_1505604cuda3std3__48in_placeE[1];
.global .align 1 .b8 _ZN41_INTERNAL_041ff657_4_k_cu_d6836fc8_1505604cuda3std3__420unreachable_sentinelE[1];
.global .align 1 .b8 _ZN41_INTERNAL_041ff657_4_k_cu_d6836fc8_1505604cuda3std3__47nulloptE[1];
.global .align 1 .b8 _ZN41_INTERNAL_041ff657_4_k_cu_d6836fc8_1505604cuda3std3__48unexpectE[1];
.global .align 1 .b8 _ZN41_INTERNAL_041ff657_4_k_cu_d6836fc8_1505604cuda3std6ranges3__45__cpo4swapE[1];
.global .align 1 .b8 _ZN41_INTERNAL_041ff657_4_k_cu_d6836fc8_1505604cuda3std6ranges3__45__cpo9iter_moveE[1];
.global .align 1 .b8 _ZN41_INTERNAL_041ff657_4_k_cu_d6836fc8_1505604cuda3std6ranges3__45__cpo5beginE[1];
.global .align 1 .b8 _ZN41_INTERNAL_041ff657_4_k_cu_d6836fc8_1505604cuda3std6ranges3__45__cpo3endE[1];
.global .align 1 .b8 _ZN41_INTERNAL_041ff657_4_k_cu_d6836fc8_1505604cuda3std6ranges3__45__cpo6cbeginE[1];
.global .align 1 .b8 _ZN41_INTERNAL_041ff657_4_k_cu_d6836fc8_1505604cuda3std6ranges3__45__cpo4cendE[1];
.global .align 1 .b8 _ZN41_INTERNAL_041ff657_4_k_cu_d6836fc8_1505604cuda3std6ranges3__45__cpo7advanceE[1];
.global .align 1 .b8 _ZN41_INTERNAL_041ff657_4_k_cu_d6836fc8_1505604cuda3std6ranges3__45__cpo9iter_swapE[1];
.global .align 1 .b8 _ZN41_INTERNAL_041ff657_4_k_cu_d6836fc8_1505604cuda3std6ranges3__45__cpo4nextE[1];
.global .align 1 .b8 _ZN41_INTERNAL_041ff657_4_k_cu_d6836fc8_1505604cuda3std6ranges3__45__cpo4prevE[1];
.global .align 1 .b8 _ZN41_INTERNAL_041ff657_4_k_cu_d6836fc8_1505604cuda3std6ranges3__45__cpo4dataE[1];
.global .align 1 .b8 _ZN41_INTERNAL_041ff657_4_k_cu_d6836fc8_1505604cuda3std6ranges3__45__cpo5cdataE[1];
.global .align 1 .b8 _ZN41_INTERNAL_041ff657_4_k_cu_d6836fc8_1505604cuda3std6ranges3__45__cpo4sizeE[1];
.global .align 1 .b8 _ZN41_INTERNAL_041ff657_4_k_cu_d6836fc8_1505604cuda3std6ranges3__45__cpo5ssizeE[1];
.global .align 1 .b8 _ZN41_INTERNAL_041ff657_4_k_cu_d6836fc8_1505604cuda3std6ranges3__45__cpo8distanceE[1];
.global .align 1 .b8 _ZN41_INTERNAL_041ff657_4_k_cu_d6836fc8_1505606thrust24THRUST_300001_SM_1000_NS8cuda_cub3parE[1];
.global .align 1 .b8 _ZN41_INTERNAL_041ff657_4_k_cu_d6836fc8_1505606thrust24THRUST_300001_SM_1000_NS8cuda_cub10par_nosyncE[1];
.global .align 1 .b8 _ZN41_INTERNAL_041ff657_4_k_cu_d6836fc8_1505606thrust24THRUST_300001_SM_1000_NS6system6detail10sequential3seqE[1];
.global .align 1 .b8 _ZN41_INTERNAL_041ff657_4_k_cu_d6836fc8_1505606thrust24THRUST_300001_SM_1000_NS12placeholders2_1E[1];
.global .align 1 .b8 _ZN41_INTERNAL_041ff657_4_k_cu_d6836fc8_1505606thrust24THRUST_300001_SM_1000_NS12placeholders2_2E[1];
.global .align 1 .b8 _ZN41_INTERNAL_041ff657_4_k_cu_d6836fc8_1505606thrust24THRUST_300001_SM_1000_NS12placeholders2_3E[1];
.global .align 1 .b8 _ZN41_INTERNAL_041ff657_4_k_cu_d6836fc8_1505606thrust24THRUST_300001_SM_1000_NS12placeholders2_4E[1];
.global .align 1 .b8 _ZN41_INTERNAL_041ff657_4_k_cu_d6836fc8_1505606thrust24THRUST_300001_SM_1000_NS12placeholders2_5E[1];
.global .align 1 .b8 _ZN41_INTERNAL_041ff657_4_k_cu_d6836fc8_1505606thrust24THRUST_300001_SM_1000_NS12placeholders2_6E[1];
.global .align 1 .b8 _ZN41_INTERNAL_041ff657_4_k_cu_d6836fc8_1505606thrust24THRUST_300001_SM_1000_NS12placeholders2_7E[1];
.global .align 1 .b8 _ZN41_INTERNAL_041ff657_4_k_cu_d6836fc8_1505606thrust24THRUST_300001_SM_1000_NS12placeholders2_8E[1];
.global .align 1 .b8 _ZN41_INTERNAL_041ff657_4_k_cu_d6836fc8_1505606thrust24THRUST_300001_SM_1000_NS12placeholders2_9E[1];
.global .align 1 .b8 _ZN41_INTERNAL_041ff657_4_k_cu_d6836fc8_1505606thrust24THRUST_300001_SM_1000_NS12placeholders3_10E[1];
.global .align 1 .b8 _ZN41_INTERNAL_041ff657_4_k_cu_d6836fc8_1505606thrust24THRUST_300001_SM_1000_NS3seqE[1];

.visible .entry _ZN3cub18CUB_300001_SM_10006detail11EmptyKernelIvEEvv()
{


	ret;

}


// ===== COMPILED SASS (sm_100) =====

	.target	sm_100

	.elftype	@"ET_EXEC"


//--------------------- .note.nv.tkinfo           --------------------------
	.section	.note.nv.tkinfo,"",@"SHT_NOTE"
	.sectionflags	@"SHF_NOTE_NV_TKINFO"
	.tkinfo
        /*0018*/ 	.word	0x00000002
        /*0030*/ 	.string	""
        /*0030*/ 	.string	"ptxas"
        /*0030*/ 	.string	"Cuda compilation tools, release 13.0, V13.0.88"
        /*0030*/ 	.string	"Build cuda_13.0.r13.0/compiler.36424714_0"
        /*0030*/ 	.string	"-arch sm_100 -m 64 "



//--------------------- .note.nv.cuinfo           --------------------------
	.section	.note.nv.cuinfo,"",@"SHT_NOTE"
	.sectionflags	@"SHF_NOTE_NV_CUINFO"
        /*0018*/ 	.short	0x0002
        /*001a*/ 	.short	0x0064
        /*001c*/ 	.short	0x0082
	.zero		2


//--------------------- .nv.info                  --------------------------
	.section	.nv.info,"",@"SHT_CUDA_INFO"
	.align	4


	//----- nvinfo : EIATTR_REGCOUNT
	.align		4
        /*0000*/ 	.byte	0x04, 0x2f
        /*0002*/ 	.short	(.L_44 - .L_43)
	.align		4
.L_43:
        /*0004*/ 	.word	index@(_ZN3cub18CUB_300001_SM_10006detail11EmptyKernelIvEEvv)
        /*0008*/ 	.word	0x00000004


	//----- nvinfo : EIATTR_FRAME_SIZE
	.align		4
.L_44:
        /*000c*/ 	.byte	0x04, 0x11
        /*000e*/ 	.short	(.L_46 - .L_45)
	.align		4
.L_45:
        /*0010*/ 	.word	index@(_ZN3cub18CUB_300001_SM_10006detail11EmptyKernelIvEEvv)
        /*0014*/ 	.word	0x00000000


	//----- nvinfo : EIATTR_MIN_STACK_SIZE
	.align		4
.L_46:
        /*0018*/ 	.byte	0x04, 0x12
        /*001a*/ 	.short	(.L_48 - .L_47)
	.align		4
.L_47:
        /*001c*/ 	.word	index@(_ZN3cub18CUB_300001_SM_10006detail11EmptyKernelIvEEvv)
        /*0020*/ 	.word	0x00000000
.L_48:


//--------------------- .nv.compat                --------------------------
	.section	.nv.compat,"",@"SHT_CUDA_COMPAT_INFO"
	.align	4
        /*0000*/ 	.byte	0x02, 0x09, 0x00, 0x00, 0x02, 0x02, 0x01, 0x00, 0x02, 0x05, 0x05, 0x00, 0x03, 0x07, 0x01, 0x01
        /*0010*/ 	.byte	0x02, 0x03, 0x00, 0x00, 0x02, 0x06, 0x01, 0x00, 0x04, 0x0b, 0x08, 0x00, 0x09, 0x00, 0x00, 0x00
        /*0020*/ 	.byte	0x00, 0x00, 0x00, 0x00


//--------------------- .nv.info._ZN3cub18CUB_300001_SM_10006detail11EmptyKernelIvEEvv --------------------------
	.section	.nv.info._ZN3cub18CUB_300001_SM_10006detail11EmptyKernelIvEEvv,"",@"SHT_CUDA_INFO"
	.sectionflags	@""
	.align	4


	//----- nvinfo : EIATTR_CUDA_API_VERSION
	.align		4
        /*0000*/ 	.byte	0x04, 0x37
        /*0002*/ 	.short	(.L_50 - .L_49)
.L_49:
        /*0004*/ 	.word	0x00000082


	//----- nvinfo : EIATTR_SPARSE_MMA_MASK
	.align		4
.L_50:
        /*0008*/ 	.byte	0x03, 0x50
        /*000a*/ 	.short	0x0000


	//----- nvinfo : EIATTR_MAXREG_COUNT
	.align		4
        /*000c*/ 	.byte	0x03, 0x1b
        /*000e*/ 	.short	0x00ff


	//----- nvinfo : EIATTR_MERCURY_ISA_VERSION
	.align		4
        /*0010*/ 	.byte	0x03, 0x5f
        /*0012*/ 	.short	0x0101


	//----- nvinfo : EIATTR_VRC_CTA_INIT_COUNT
	.align		4
        /*0014*/ 	.byte	0x02, 0x4a
	.zero		1
	.zero		1


	//----- nvinfo : EIATTR_EXIT_INSTR_OFFSETS
	.align		4
        /*0018*/ 	.byte	0x04, 0x1c
        /*001a*/ 	.short	(.L_52 - .L_51)


	//   ....[0]....
.L_51:
        /*001c*/ 	.word	0x00000010


	//----- nvinfo : EIATTR_SW_WAR
	.align		4
.L_52:
        /*0020*/ 	.byte	0x04, 0x36
        /*0022*/ 	.short	(.L_54 - .L_53)
.L_53:
        /*0024*/ 	.word	0x00000008
.L_54:


//--------------------- .nv.callgraph             --------------------------
	.section	.nv.callgraph,"",@"SHT_CUDA_CALLGRAPH"
	.align	4
	.sectionentsize	8
	.align		4
        /*0000*/ 	.word	0x00000000
	.align		4
        /*0004*/ 	.word	0xffffffff
	.align		4
        /*0008*/ 	.word	0x00000000
	.align		4
        /*000c*/ 	.word	0xfffffffe
	.align		4
        /*0010*/ 	.word	0x00000000
	.align		4
        /*0014*/ 	.word	0xfffffffd
	.align		4
        /*0018*/ 	.word	0x00000000
	.align		4
        /*001c*/ 	.word	0xfffffffc


//--------------------- .nv.constant4             --------------------------
	.section	.nv.constant4,"a",@progbits
	.align	8
	.align		8
.nv.constant4:
        /*0000*/ 	.dword	_ZN41_INTERNAL_041ff657_4_k_cu_d6836fc8_1509734cuda3std3__45__cpo5beginE
	.align		8
        /*0008*/ 	.dword	_ZN41_INTERNAL_041ff657_4_k_cu_d6836fc8_1509734cuda3std3__45__cpo3endE
	.align		8
        /*0010*/ 	.dword	_ZN41_INTERNAL_041ff657_4_k_cu_d6836fc8_1509734cuda3std3__45__cpo6cbeginE
	.align		8
        /*0018*/ 	.dword	_ZN41_INTERNAL_041ff657_4_k_cu_d6836fc8_1509734cuda3std3__45__cpo4cendE
	.align		8
        /*0020*/ 	.dword	_ZN41_INTERNAL_041ff657_4_k_cu_d6836fc8_1509734cuda3std3__45__cpo6rbeginE
	.align		8
        /*0028*/ 	.dword	_ZN41_INTERNAL_041ff657_4_k_cu_d6836fc8_1509734cuda3std3__45__cpo4rendE
	.align		8
        /*0030*/ 	.dword	_ZN41_INTERNAL_041ff657_4_k_cu_d6836fc8_1509734cuda3std3__45__cpo7crbeginE
	.align		8
        /*0038*/ 	.dword	_ZN41_INTERNAL_041ff657_4_k_cu_d6836fc8_1509734cuda3std3__45__cpo5crendE
	.align		8
        /*0040*/ 	.dword	_ZN41_INTERNAL_041ff657_4_k_cu_d6836fc8_1509734cuda3std3__443_GLOBAL__N__041ff657_4_k_cu_d6836fc8_1509736ignoreE
	.align		8
        /*0048*/ 	.dword	_ZN41_INTERNAL_041ff657_4_k_cu_d6836fc8_1509734cuda3std3__419piecewise_constructE
	.align		8
        /*0050*/ 	.dword	_ZN41_INTERNAL_041ff657_4_k_cu_d6836fc8_1509734cuda3std3__48in_placeE
	.align		8
        /*0058*/ 	.dword	_ZN41_INTERNAL_041ff657_4_k_cu_d6836fc8_1509734cuda3std3__420unreachable_sentinelE
	.align		8
        /*0060*/ 	.dword	_ZN41_INTERNAL_041ff657_4_k_cu_d6836fc8_1509734cuda3std3__47nulloptE
	.align		8
        /*0068*/ 	.dword	_ZN41_INTERNAL_041ff657_4_k_cu_d6836fc8_1509734cuda3std3__48unexpectE
	.align		8
        /*0070*/ 	.dword	_ZN41_INTERNAL_041ff657_4_k_cu_d6836fc8_1509734cuda3std6ranges3__45__cpo4swapE
	.align		8
        /*0078*/ 	.dword	_ZN41_INTERNAL_041ff657_4_k_cu_d6836fc8_1509734cuda3std6ranges3__45__cpo9iter_moveE
	.align		8
        /*0080*/ 	.dword	_ZN41_INTERNAL_041ff657_4_k_cu_d6836fc8_1509734cuda3std6ranges3__45__cpo5beginE
	.align		8
        /*0088*/ 	.dword	_ZN41_INTERNAL_041ff657_4_k_cu_d6836fc8_1509734cuda3std6ranges3__45__cpo3endE
	.align		8
        /*0090*/ 	.dword	_ZN41_INTERNAL_041ff657_4_k_cu_d6836fc8_1509734cuda3std6ranges3__45__cpo6cbeginE
	.align		8
        /*0098*/ 	.dword	_ZN41_INTERNAL_041ff657_4_k_cu_d6836fc8_1509734cuda3std6ranges3__45__cpo4cendE
	.align		8
        /*00a0*/ 	.dword	_ZN41_INTERNAL_041ff657_4_k_cu_d6836fc8_1509734cuda3std6ranges3__45__cpo7advanceE
	.align		8
        /*00a8*/ 	.dword	_ZN41_INTERNAL_041ff657_4_k_cu_d6836fc8_1509734cuda3std6ranges3__45__cpo9iter_swapE
	.align		8
        /*00b0*/ 	.dword	_ZN41_INTERNAL_041ff657_4_k_cu_d6836fc8_1509734cuda3std6ranges3__45__cpo4nextE
	.align		8
        /*00b8*/ 	.dword	_ZN41_INTERNAL_041ff657_4_k_cu_d6836fc8_1509734cuda3std6ranges3__45__cpo4prevE
	.align		8
        /*00c0*/ 	.dword	_ZN41_INTERNAL_041ff657_4_k_cu_d6836fc8_1509734cuda3std6ranges3__45__cpo4dataE
	.align		8
        /*00c8*/ 	.dword	_ZN41_INTERNAL_041ff657_4_k_cu_d6836fc8_1509734cuda3std6ranges3__45__cpo5cdataE
	.align		8
        /*00d0*/ 	.dword	_ZN41_INTERNAL_041ff657_4_k_cu_d6836fc8_1509734cuda3std6ranges3__45__cpo4sizeE
	.align		8
        /*00d8*/ 	.dword	_ZN41_INTERNAL_041ff657_4_k_cu_d6836fc8_1509734cuda3std6ranges3__45__cpo5ssizeE
	.align		8
        /*00e0*/ 	.dword	_ZN41_INTERNAL_041ff657_4_k_cu_d6836fc8_1509734cuda3std6ranges3__45__cpo8distanceE
	.align		8
        /*00e8*/ 	.dword	_ZN41_INTERNAL_041ff657_4_k_cu_d6836fc8_1509736thrust24THRUST_300001_SM_1000_NS8cuda_cub3parE
	.align		8
        /*00f0*/ 	.dword	_ZN41_INTERNAL_041ff657_4_k_cu_d6836fc8_1509736thrust24THRUST_300001_SM_1000_NS8cuda_cub10par_nosyncE
	.align		8
        /*00f8*/ 	.dword	_ZN41_INTERNAL_041ff657_4_k_cu_d6836fc8_1509736thrust24THRUST_300001_SM_1000_NS6system6detail10sequential3seqE
	.align		8
        /*0100*/ 	.dword	_ZN41_INTERNAL_041ff657_4_k_cu_d6836fc8_1509736thrust24THRUST_300001_SM_1000_NS12placeholders2_1E
	.align		8
        /*0108*/ 	.dword	_ZN41_INTERNAL_041ff657_4_k_cu_d6836fc8_1509736thrust24THRUST_300001_SM_1000_NS12placeholders2_2E
	.align		8
        /*0110*/ 	.dword	_ZN41_INTERNAL_041ff657_4_k_cu_d6836fc8_1509736thrust24THRUST_300001_SM_1000_NS12placeholders2_3E
	.align		8
        /*0118*/ 	.dword	_ZN41_INTERNAL_041ff657_4_k_cu_d6836fc8_1509736thrust24THRUST_300001_SM_1000_NS12placeholders2_4E
	.align		8
        /*0120*/ 	.dword	_ZN41_INTERNAL_041ff657_4_k_cu_d6836fc8_1509736thrust24THRUST_300001_SM_1000_NS12placeholders2_5E
	.align		8
        /*0128*/ 	.dword	_ZN41_INTERNAL_041ff657_4_k_cu_d6836fc8_1509736thrust24THRUST_300001_SM_1000_NS12placeholders2_6E
	.align		8
        /*0130*/ 	.dword	_ZN41_INTERNAL_041ff657_4_k_cu_d6836fc8_1509736thrust24THRUST_300001_SM_1000_NS12placeholders2_7E
	.align		8
        /*0138*/ 	.dword	_ZN41_INTERNAL_041ff657_4_k_cu_d6836fc8_1509736thrust24THRUST_300001_SM_1000_NS12placeholders2_8E
	.align		8
        /*0140*/ 	.dword	_ZN41_INTERNAL_041ff657_4_k_cu_d6836fc8_1509736thrust24THRUST_300001_SM_1000_NS12placeholders2_9E
	.align		8
        /*0148*/ 	.dword	_ZN41_INTERNAL_041ff657_4_k_cu_d6836fc8_1509736thrust24THRUST_300001_SM_1000_NS12placeholders3_10E
	.align		8
        /*0150*/ 	.dword	_ZN41_INTERNAL_041ff657_4_k_cu_d6836fc8_1509736thrust24THRUST_300001_SM_1000_NS3seqE


//--------------------- .text._ZN3cub18CUB_300001_SM_10006detail11EmptyKernelIvEEvv --------------------------
	.section	.text._ZN3cub18CUB_300001_SM_10006detail11EmptyKernelIvEEvv,"ax",@progbits
	.align	128
        .global         _ZN3cub18CUB_300001_SM_10006detail11EmptyKernelIvEEvv
        .type           _ZN3cub18CUB_300001_SM_10006detail11EmptyKernelIvEEvv,@function
        .size           _ZN3cub18CUB_300001_SM_10006detail11EmptyKernelIvEEvv,(.L_x_1 - _ZN3cub18CUB_300001_SM_10006detail11EmptyKernelIvEEvv)
        .other          _ZN3cub18CUB_300001_SM_10006detail11EmptyKernelIvEEvv,@"STO_CUDA_ENTRY STV_DEFAULT"
_ZN3cub18CUB_300001_SM_10006detail11EmptyKernelIvEEvv:
.text._ZN3cub18CUB_300001_SM_10006detail11EmptyKernelIvEEvv:
[----:B------:R-:W-:Y:S01]  /*0000*/  LDC R1, c[0x0][0x37c] ;  /* 0x0000df00ff017b82 */ /* 0x000fe20000000800 */
[----:B------:R-:W-:Y:S05]  /*0010*/  EXIT ;  /* 0x000000000000794d */ /* 0x000fea0003800000 */
.L_x_0:
[----:B------:R-:W-:-:S00]  /*0020*/  BRA `(.L_x_0) ;  /* 0xfffffffc00fc7947 */ /* 0x000fc0000383ffff */
[----:B------:R-:W-:-:S00]  /*0030*/  NOP ;  /* 0x0000000000007918 */ /* 0x000fc00000000000 */
        /* <DEDUP_REMOVED lines=12> */
.L_x_1:


//--------------------- .nv.shared.reserved.0     --------------------------
	.section	.nv.shared.reserved.0,"aw",@nobits
	.weak		__nv_reservedSMEM_offset_0_alias
	.size		__nv_reservedSMEM_offset_0_alias, 0, 64
	.other		__nv_reservedSMEM_offset_0_alias,@"STO_CUDA_RESERVED_SHARED STV_DEFAULT"
__nv_reservedSMEM_offset_0_alias:
	.zero		0
	.zero		64


//--------------------- .nv.global                --------------------------
	.section	.nv.global,"aw",@nobits
.nv.global:
	.type		_ZN41_INTERNAL_041ff657_4_k_cu_d6836fc8_1509736thrust24THRUST_300001_SM_1000_NS3seqE,@object
	.size		_ZN41_INTERNAL_041ff657_4_k_cu_d6836fc8_1509736thrust24THRUST_300001_SM_1000_NS3seqE,(_ZN41_INTERNAL_041ff657_4_k_cu_d6836fc8_1509734cuda3std3__48in_placeE - _ZN41_INTERNAL_041ff657_4_k_cu_d6836fc8_1509736thrust24THRUST_300001_SM_1000_NS3seqE)
_ZN41_INTERNAL_041ff657_4_k_cu_d6836fc8_1509736thrust24THRUST_300001_SM_1000_NS3seqE:
	.zero		1
	.type		_ZN41_INTERNAL_041ff657_4_k_cu_d6836fc8_1509734cuda3std3__48in_placeE,@object
	.size		_ZN41_INTERNAL_041ff657_4_k_cu_d6836fc8_1509734cuda3std3__48in_placeE,(_ZN41_INTERNAL_041ff657_4_k_cu_d6836fc8_1509734cuda3std6ranges3__45__cpo4sizeE - _ZN41_INTERNAL_041ff657_4_k_cu_d6836fc8_1509734cuda3std3__48in_placeE)
_ZN41_INTERNAL_041ff657_4_k_cu_d6836fc8_1509734cuda3std3__48in_placeE:
	.zero		1
	.type		_ZN41_INTERNAL_041ff657_4_k_cu_d6836fc8_1509734cuda3std6ranges3__45__cpo4sizeE,@object
	.size		_ZN41_INTERNAL_041ff657_4_k_cu_d6836fc8_1509734cuda3std6ranges3__45__cpo4sizeE,(_ZN41_INTERNAL_041ff657_4_k_cu_d6836fc8_1509736thrust24THRUST_300001_SM_1000_NS12placeholders2_3E - _ZN41_INTERNAL_041ff657_4_k_cu_d6836fc8_1509734cuda3std6ranges3__45__cpo4sizeE)
_ZN41_INTERNAL_041ff657_4_k_cu_d6836fc8_1509734cuda3std6ranges3__45__cpo4sizeE:
	.zero		1
	.type		_ZN41_INTERNAL_041ff657_4_k_cu_d6836fc8_1509736thrust24THRUST_300001_SM_1000_NS12placeholders2_3E,@object
	.size		_ZN41_INTERNAL_041ff657_4_k_cu_d6836fc8_1509736thrust24THRUST_300001_SM_1000_NS12placeholders2_3E,(_ZN41_INTERNAL_041ff657_4_k_cu_d6836fc8_1509734cuda3std3__45__cpo6cbeginE - _ZN41_INTERNAL_041ff657_4_k_cu_d6836fc8_1509736thrust24THRUST_300001_SM_1000_NS12placeholders2_3E)
_ZN41_INTERNAL_041ff657_4_k_cu_d6836fc8_1509736thrust24THRUST_300001_SM_1000_NS12placeholders2_3E:
	.zero		1
	.type		_ZN41_INTERNAL_041ff657_4_k_cu_d6836fc8_1509734cuda3std3__45__cpo6cbeginE,@object
	.size		_ZN41_INTERNAL_041ff657_4_k_cu_d6836fc8_1509734cuda3std3__45__cpo6cbeginE,(_ZN41_INTERNAL_041ff657_4_k_cu_d6836fc8_1509734cuda3std6ranges3__45__cpo6cbeginE - _ZN41_INTERNAL_041ff657_4_k_cu_d6836fc8_1509734cuda3std3__45__cpo6cbeginE)
_ZN41_INTERNAL_041ff657_4_k_cu_d6836fc8_1509734cuda3std3__45__cpo6cbeginE:
	.zero		1
	.type		_ZN41_INTERNAL_041ff657_4_k_cu_d6836fc8_1509734cuda3std6ranges3__45__cpo6cbeginE,@object
	.size		_ZN41_INTERNAL_041ff657_4_k_cu_d6836fc8_1509734cuda3std6ranges3__45__cpo6cbeginE,(_ZN41_INTERNAL_041ff657_4_k_cu_d6836fc8_1509736thrust24THRUST_300001_SM_1000_NS12placeholders2_7E - _ZN41_INTERNAL_041ff657_4_k_cu_d6836fc8_1509734cuda3std6ranges3__45__cpo6cbeginE)
_ZN41_INTERNAL_041ff657_4_k_cu_d6836fc8_1509734cuda3std6ranges3__45__cpo6cbeginE:
	.zero		1
	.type		_ZN41_INTERNAL_041ff657_4_k_cu_d6836fc8_1509736thrust24THRUST_300001_SM_1000_NS12placeholders2_7E,@object
	.size		_ZN41_INTERNAL_041ff657_4_k_cu_d6836fc8_1509736thrust24THRUST_300001_SM_1000_NS12placeholders2_7E,(_ZN41_INTERNAL_041ff657_4_k_cu_d6836fc8_1509734cuda3std3__45__cpo7crbeginE - _ZN41_INTERNAL_041ff657_4_k_cu_d6836fc8_1509736thrust24THRUST_300001_SM_1000_NS12placeholders2_7E)
_ZN41_INTERNAL_041ff657_4_k_cu_d6836fc8_1509736thrust24THRUST_300001_SM_1000_NS12placeholders2_7E:
	.zero		1
	.type		_ZN41_INTERNAL_041ff657_4_k_cu_d6836fc8_1509734cuda3std3__45__cpo7crbeginE,@object
	.size		_ZN41_INTERNAL_041ff657_4_k_cu_d6836fc8_1509734cuda3std3__45__cpo7crbeginE,(_ZN41_INTERNAL_041ff657_4_k_cu_d6836fc8_1509734cuda3std6ranges3__45__cpo4nextE - _ZN41_INTERNAL_041ff657_4_k_cu_d6836fc8_1509734cuda3std3__45__cpo7crbeginE)
_ZN41_INTERNAL_041ff657_4_k_cu_d6836fc8_1509734cuda3std3__45__cpo7crbeginE:
	.zero		1
	.type		_ZN41_INTERNAL_041ff657_4_k_cu_d6836fc8_1509734cuda3std6ranges3__45__cpo4nextE,@object
	.size		_ZN41_INTERNAL_041ff657_4_k_cu_d6836fc8_1509734cuda3std6ranges3__45__cpo4nextE,(_ZN41_INTERNAL_041ff657_4_k_cu_d6836fc8_1509734cuda3std6ranges3__45__cpo4swapE - _ZN41_INTERNAL_041ff657_4_k_cu_d6836fc8_1509734cuda3std6ranges3__45__cpo4nextE)
_ZN41_INTERNAL_041ff657_4_k_cu_d6836fc8_1509734cuda3std6ranges3__45__cpo4nextE:
	.zero		1
	.type		_ZN41_INTERNAL_041ff657_4_k_cu_d6836fc8_1509734cuda3std6ranges3__45__cpo4swapE,@object
	.size		_ZN41_INTERNAL_041ff657_4_k_cu_d6836fc8_1509734cuda3std6ranges3__45__cpo4swapE,(_ZN41_INTERNAL_041ff657_4_k_cu_d6836fc8_1509736thrust24THRUST_300001_SM_1000_NS8cuda_cub10par_nosyncE - _ZN41_INTERNAL_041ff657_4_k_cu_d6836fc8_1509734cuda3std6ranges3__45__cpo4swapE)
_ZN41_INTERNAL_041ff657_4_k_cu_d6836fc8_1509734cuda3std6ranges3__45__cpo4swapE:
	.zero		1
	.type		_ZN41_INTERNAL_041ff657_4_k_cu_d6836fc8_1509736thrust24THRUST_300001_SM_1000_NS8cuda_cub10par_nosyncE,@object
	.size		_ZN41_INTERNAL_041ff657_4_k_cu_d6836fc8_1509736thrust24THRUST_300001_SM_1000_NS8cuda_cub10par_nosyncE,(_ZN41_INTERNAL_041ff657_4_k_cu_d6836fc8_1509736thrust24THRUST_300001_SM_1000_NS12placeholders2_9E - _ZN41_INTERNAL_041ff657_4_k_cu_d6836fc8_1509736thrust24THRUST_300001_SM_1000_NS8cuda_cub10par_nosyncE)
_ZN41_INTERNAL_041ff657_4_k_cu_d6836fc8_1509736thrust24THRUST_300001_SM_1000_NS8cuda_cub10par_nosyncE:
	.zero		1
	.type		_ZN41_INTERNAL_041ff657_4_k_cu_d6836fc8_1509736thrust24THRUST_300001_SM_1000_NS12placeholders2_9E,@object
	.size		_ZN41_INTERNAL_041ff657_4_k_cu_d6836fc8_1509736thrust24THRUST_300001_SM_1000_NS12placeholders2_9E,(_ZN41_INTERNAL_041ff657_4_k_cu_d6836fc8_1509734cuda3std3__443_GLOBAL__N__041ff657_4_k_cu_d6836fc8_1509736ignoreE - _ZN41_INTERNAL_041ff657_4_k_cu_d6836fc8_1509736thrust24THRUST_300001_SM_1000_NS12placeholders2_9E)
_ZN41_INTERNAL_041ff657_4_k_cu_d6836fc8_1509736thrust24THRUST_300001_SM_1000_NS12placeholders2_9E:
	.zero		1
	.type		_ZN41_INTERNAL_041ff657_4_k_cu_d6836fc8_1509734cuda3std3__443_GLOBAL__N__041ff657_4_k_cu_d6836fc8_1509736ignoreE,@object
	.size		_ZN41_INTERNAL_041ff657_4_k_cu_d6836fc8_1509734cuda3std3__443_GLOBAL__N__041ff657_4_k_cu_d6836fc8_1509736ignoreE,(_ZN41_INTERNAL_041ff657_4_k_cu_d6836fc8_1509734cuda3std6ranges3__45__cpo4dataE - _ZN41_INTERNAL_041ff657_4_k_cu_d6836fc8_1509734cuda3std3__443_GLOBAL__N__041ff657_4_k_cu_d6836fc8_1509736ignoreE)
_ZN41_INTERNAL_041ff657_4_k_cu_d6836fc8_1509734cuda3std3__443_GLOBAL__N__041ff657_4_k_cu_d6836fc8_1509736ignoreE:
	.zero		1
	.type		_ZN41_INTERNAL_041ff657_4_k_cu_d6836fc8_1509734cuda3std6ranges3__45__cpo4dataE,@object
	.size		_ZN41_INTERNAL_041ff657_4_k_cu_d6836fc8_1509734cuda3std6ranges3__45__cpo4dataE,(_ZN41_INTERNAL_041ff657_4_k_cu_d6836fc8_1509736thrust24THRUST_300001_SM_1000_NS12placeholders2_1E - _ZN41_INTERNAL_041ff657_4_k_cu_d6836fc8_1509734cuda3std6ranges3__45__cpo4dataE)
_ZN41_INTERNAL_041ff657_4_k_cu_d6836fc8_1509734cuda3std6ranges3__45__cpo4dataE:
	.zero		1
	.type		_ZN41_INTERNAL_041ff657_4_k_cu_d6836fc8_1509736thrust24THRUST_300001_SM_1000_NS12placeholders2_1E,@object
	.size		_ZN41_INTERNAL_041ff657_4_k_cu_d6836fc8_1509736thrust24THRUST_300001_SM_1000_NS12placeholders2_1E,(_ZN41_INTERNAL_041ff657_4_k_cu_d6836fc8_1509734cuda3std3__45__cpo5beginE - _ZN41_INTERNAL_041ff657_4_k_cu_d6836fc8_1509736thrust24THRUST_300001_SM_1000_NS12placeholders2_1E)
_ZN41_INTERNAL_041ff657_4_k_cu_d6836fc8_1509736thrust24THRUST_300001_SM_1000_NS12placeholders2_1E:
	.zero		1
	.type		_ZN41_INTERNAL_041ff657_4_k_cu_d6836fc8_1509734cuda3std3__45__cpo5beginE,@object
	.size		_ZN41_INTERNAL_041ff657_4_k_cu_d6836fc8_1509734cuda3std3__45__cpo5beginE,(_ZN41_INTERNAL_041ff657_4_k_cu_d6836fc8_1509734cuda3std6ranges3__45__cpo5beginE - _ZN41_INTERNAL_041ff657_4_k_cu_d6836fc8_1509734cuda3std3__45__cpo5beginE)
_ZN41_INTERNAL_041ff657_4_k_cu_d6836fc8_1509734cuda3std3__45__cpo5beginE:
	.zero		1
	.type		_ZN41_INTERNAL_041ff657_4_k_cu_d6836fc8_1509734cuda3std6ranges3__45__cpo5beginE,@object
	.size		_ZN41_INTERNAL_041ff657_4_k_cu_d6836fc8_1509734cuda3std6ranges3__45__cpo5beginE,(_ZN41_INTERNAL_041ff657_4_k_cu_d6836fc8_1509736thrust24THRUST_300001_SM_1000_NS12placeholders2_5E - _ZN41_INTERNAL_041ff657_4_k_cu_d6836fc8_1509734cuda3std6ranges3__45__cpo5beginE)
_ZN41_INTERNAL_041ff657_4_k_cu_d6836fc8_1509734cuda3std6ranges3__45__cpo5beginE:
	.zero		1
	.type		_ZN41_INTERNAL_041ff657_4_k_cu_d6836fc8_1509736thrust24THRUST_300001_SM_1000_NS12placeholders2_5E,@object
	.size		_ZN41_INTERNAL_041ff657_4_k_cu_d6836fc8_1509736thrust24THRUST_300001_SM_1000_NS12placeholders2_5E,(_ZN41_INTERNAL_041ff657_4_k_cu_d6836fc8_1509734cuda3std3__45__cpo6rbeginE - _ZN41_INTERNAL_041ff657_4_k_cu_d6836fc8_1509736thrust24THRUST_300001_SM_1000_NS12placeholders2_5E)
_ZN41_INTERNAL_041ff657_4_k_cu_d6836fc8_1509736thrust24THRUST_300001_SM_1000_NS12placeholders2_5E:
	.zero		1
	.type		_ZN41_INTERNAL_041ff657_4_k_cu_d6836fc8_1509734cuda3std3__45__cpo6rbeginE,@object
	.size		_ZN41_INTERNAL_041ff657_4_k_cu_d6836fc8_1509734cuda3std3__45__cpo6rbeginE,(_ZN41_INTERNAL_041ff657_4_k_cu_d6836fc8_1509734cuda3std6ranges3__45__cpo7advanceE - _ZN41_INTERNAL_041ff657_4_k_cu_d6836fc8_1509734cuda3std3__45__cpo6rbeginE)
_ZN41_INTERNAL_041ff657_4_k_cu_d6836fc8_1509734cuda3std3__45__cpo6rbeginE:
	.zero		1
	.type		_ZN41_INTERNAL_041ff657_4_k_cu_d6836fc8_1509734cuda3std6ranges3__45__cpo7advanceE,@object
	.size		_ZN41_INTERNAL_041ff657_4_k_cu_d6836fc8_1509734cuda3std6ranges3__45__cpo7advanceE,(_ZN41_INTERNAL_041ff657_4_k_cu_d6836fc8_1509734cuda3std3__47nulloptE - _ZN41_INTERNAL_041ff657_4_k_cu_d6836fc8_1509734cuda3std6ranges3__45__cpo7advanceE)
_ZN41_INTERNAL_041ff657_4_k_cu_d6836fc8_1509734cuda3std6ranges3__45__cpo7advanceE:
	.zero		1
	.type		_ZN41_INTERNAL_041ff657_4_k_cu_d6836fc8_1509734cuda3std3__47nulloptE,@object
	.size		_ZN41_INTERNAL_041ff657_4_k_cu_d6836fc8_1509734cuda3std3__47nulloptE,(_ZN41_INTERNAL_041ff657_4_k_cu_d6836fc8_1509734cuda3std6ranges3__45__cpo8distanceE - _ZN41_INTERNAL_041ff657_4_k_cu_d6836fc8_1509734cuda3std3__47nulloptE)
_ZN41_INTERNAL_041ff657_4_k_cu_d6836fc8_1509734cuda3std3__47nulloptE:
	.zero		1
	.type		_ZN41_INTERNAL_041ff657_4_k_cu_d6836fc8_1509734cuda3std6ranges3__45__cpo8distanceE,@object
	.size		_ZN41_INTERNAL_041ff657_4_k_cu_d6836fc8_1509734cuda3std6ranges3__45__cpo8distanceE,(_ZN41_INTERNAL_041ff657_4_k_cu_d6836fc8_1509736thrust24THRUST_300001_SM_1000_NS12placeholders3_10E - _ZN41_INTERNAL_041ff657_4_k_cu_d6836fc8_1509734cuda3std6ranges3__45__cpo8distanceE)
_ZN41_INTERNAL_041ff657_4_k_cu_d6836fc8_1509734cuda3std6ranges3__45__cpo8distanceE:
	.zero		1
	.type		_ZN41_INTERNAL_041ff657_4_k_cu_d6836fc8_1509736thrust24THRUST_300001_SM_1000_NS12placeholders3_10E,@object
	.size		_ZN41_INTERNAL_041ff657_4_k_cu_d6836fc8_1509736thrust24THRUST_300001_SM_1000_NS12placeholders3_10E,(_ZN41_INTERNAL_041ff657_4_k_cu_d6836fc8_1509734cuda3std3__419piecewise_constructE - _ZN41_INTERNAL_041ff657_4_k_cu_d6836fc8_1509736thrust24THRUST_300001_SM_1000_NS12placeholders3_10E)
_ZN41_INTERNAL_041ff657_4_k_cu_d6836fc8_1509736thrust24THRUST_300001_SM_1000_NS12placeholders3_10E:
	.zero		1
	.type		_ZN41_INTERNAL_041ff657_4_k_cu_d6836fc8_1509734cuda3std3__419piecewise_constructE,@object
	.size		_ZN41_INTERNAL_041ff657_4_k_cu_d6836fc8_1509734cuda3std3__419piecewise_constructE,(_ZN41_INTERNAL_041ff657_4_k_cu_d6836fc8_1509734cuda3std6ranges3__45__cpo5cdataE - _ZN41_INTERNAL_041ff657_4_k_cu_d6836fc8_1509734cuda3std3__419piecewise_constructE)
_ZN41_INTERNAL_041ff657_4_k_cu_d6836fc8_1509734cuda3std3__419piecewise_constructE:
	.zero		1
	.type		_ZN41_INTERNAL_041ff657_4_k_cu_d6836fc8_1509734cuda3std6ranges3__45__cpo5cdataE,@object
	.size		_ZN41_INTERNAL_041ff657_4_k_cu_d6836fc8_1509734cuda3std6ranges3__45__cpo5cdataE,(_ZN41_INTERNAL_041ff657_4_k_cu_d6836fc8_1509736thrust24THRUST_300001_SM_1000_NS12placeholders2_2E - _ZN41_INTERNAL_041ff657_4_k_cu_d6836fc8_1509734cuda3std6ranges3__45__cpo5cdataE)
_ZN41_INTERNAL_041ff657_4_k_cu_d6836fc8_1509734cuda3std6ranges3__45__cpo5cdataE:
	.zero		1
	.type		_ZN41_INTERNAL_041ff657_4_k_cu_d6836fc8_1509736thrust24THRUST_300001_SM_1000_NS12placeholders2_2E,@object
	.size		_ZN41_INTERNAL_041ff657_4_k_cu_d6836fc8_1509736thrust24THRUST_300001_SM_1000_NS12placeholders2_2E,(_ZN41_INTERNAL_041ff657_4_k_cu_d6836fc8_1509734cuda3std3__45__cpo3endE - _ZN41_INTERNAL_041ff657_4_k_cu_d6836fc8_1509736thrust24THRUST_300001_SM_1000_NS12placeholders2_2E)
_ZN41_INTERNAL_041ff657_4_k_cu_d6836fc8_1509736thrust24THRUST_300001_SM_1000_NS12placeholders2_2E:
	.zero		1
	.type		_ZN41_INTERNAL_041ff657_4_k_cu_d6836fc8_1509734cuda3std3__45__cpo3endE,@object
	.size		_ZN41_INTERNAL_041ff657_4_k_cu_d6836fc8_1509734cuda3std3__45__cpo3endE,(_ZN41_INTERNAL_041ff657_4_k_cu_d6836fc8_1509734cuda3std6ranges3__45__cpo3endE - _ZN41_INTERNAL_041ff657_4_k_cu_d6836fc8_1509734cuda3std3__45__cpo3endE)
_ZN41_INTERNAL_041ff657_4_k_cu_d6836fc8_1509734cuda3std3__45__cpo3endE:
	.zero		1
	.type		_ZN41_INTERNAL_041ff657_4_k_cu_d6836fc8_1509734cuda3std6ranges3__45__cpo3endE,@object
	.size		_ZN41_INTERNAL_041ff657_4_k_cu_d6836fc8_1509734cuda3std6ranges3__45__cpo3endE,(_ZN41_INTERNAL_041ff657_4_k_cu_d6836fc8_1509736thrust24THRUST_300001_SM_1000_NS12placeholders2_6E - _ZN41_INTERNAL_041ff657_4_k_cu_d6836fc8_1509734cuda3std6ranges3__45__cpo3endE)
_ZN41_INTERNAL_041ff657_4_k_cu_d6836fc8_1509734cuda3std6ranges3__45__cpo3endE:
	.zero		1
	.type		_ZN41_INTERNAL_041ff657_4_k_cu_d6836fc8_1509736thrust24THRUST_300001_SM_1000_NS12placeholders2_6E,@object
	.size		_ZN41_INTERNAL_041ff657_4_k_cu_d6836fc8_1509736thrust24THRUST_300001_SM_1000_NS12placeholders2_6E,(_ZN41_INTERNAL_041ff657_4_k_cu_d6836fc8_1509734cuda3std3__45__cpo4rendE - _ZN41_INTERNAL_041ff657_4_k_cu_d6836fc8_1509736thrust24THRUST_300001_SM_1000_NS12placeholders2_6E)
_ZN41_INTERNAL_041ff657_4_k_cu_d6836fc8_1509736thrust24THRUST_300001_SM_1000_NS12placeholders2_6E:
	.zero		1
	.type		_ZN41_INTERNAL_041ff657_4_k_cu_d6836fc8_1509734cuda3std3__45__cpo4rendE,@object
	.size		_ZN41_INTERNAL_041ff657_4_k_cu_d6836fc8_1509734cuda3std3__45__cpo4rendE,(_ZN41_INTERNAL_041ff657_4_k_cu_d6836fc8_1509734cuda3std6ranges3__45__cpo9iter_swapE - _ZN41_INTERNAL_041ff657_4_k_cu_d6836fc8_1509734cuda3std3__45__cpo4rendE)
_ZN41_INTERNAL_041ff657_4_k_cu_d6836fc8_1509734cuda3std3__45__cpo4rendE:
	.zero		1
	.type		_ZN41_INTERNAL_041ff657_4_k_cu_d6836fc8_1509734cuda3std6ranges3__45__cpo9iter_swapE,@object
	.size		_ZN41_INTERNAL_041ff657_4_k_cu_d6836fc8_1509734cuda3std6ranges3__45__cpo9iter_swapE,(_ZN41_INTERNAL_041ff657_4_k_cu_d6836fc8_1509734cuda3std3__48unexpectE - _ZN41_INTERNAL_041ff657_4_k_cu_d6836fc8_1509734cuda3std6ranges3__45__cpo9iter_swapE)
_ZN41_INTERNAL_041ff657_4_k_cu_d6836fc8_1509734cuda3std6ranges3__45__cpo9iter_swapE:
	.zero		1
	.type		_ZN41_INTERNAL_041ff657_4_k_cu_d6836fc8_1509734cuda3std3__48unexpectE,@object
	.size		_ZN41_INTERNAL_041ff657_4_k_cu_d6836fc8_1509734cuda3std3__48unexpectE,(_ZN41_INTERNAL_041ff657_4_k_cu_d6836fc8_1509736thrust24THRUST_300001_SM_1000_NS8cuda_cub3parE - _ZN41_INTERNAL_041ff657_4_k_cu_d6836fc8_1509734cuda3std3__48unexpectE)
_ZN41_INTERNAL_041ff657_4_k_cu_d6836fc8_1509734cuda3std3__48unexpectE:
	.zero		1
	.type		_ZN41_INTERNAL_041ff657_4_k_cu_d6836fc8_1509736thrust24THRUST_300001_SM_1000_NS8cuda_cub3parE,@object
	.size		_ZN41_INTERNAL_041ff657_4_k_cu_d6836fc8_1509736thrust24THRUST_300001_SM_1000_NS8cuda_cub3parE,(_ZN41_INTERNAL_041ff657_4_k_cu_d6836fc8_1509736thrust24THRUST_300001_SM_1000_NS12placeholders2_4E - _ZN41_INTERNAL_041ff657_4_k_cu_d6836fc8_1509736thrust24THRUST_300001_SM_1000_NS8cuda_cub3parE)
_ZN41_INTERNAL_041ff657_4_k_cu_d6836fc8_1509736thrust24THRUST_300001_SM_1000_NS8cuda_cub3parE:
	.zero		1
	.type		_ZN41_INTERNAL_041ff657_4_k_cu_d6836fc8_1509736thrust24THRUST_300001_SM_1000_NS12placeholders2_4E,@object
	.size		_ZN41_INTERNAL_041ff657_4_k_cu_d6836fc8_1509736thrust24THRUST_300001_SM_1000_NS12placeholders2_4E,(_ZN41_INTERNAL_041ff657_4_k_cu_d6836fc8_1509734cuda3std3__45__cpo4cendE - _ZN41_INTERNAL_041ff657_4_k_cu_d6836fc8_1509736thrust24THRUST_300001_SM_1000_NS12placeholders2_4E)
_ZN41_INTERNAL_041ff657_4_k_cu_d6836fc8_1509736thrust24THRUST_300001_SM_1000_NS12placeholders2_4E:
	.zero		1
	.type		_ZN41_INTERNAL_041ff657_4_k_cu_d6836fc8_1509734cuda3std3__45__cpo4cendE,@object
	.size		_ZN41_INTERNAL_041ff657_4_k_cu_d6836fc8_1509734cuda3std3__45__cpo4cendE,(_ZN41_INTERNAL_041ff657_4_k_cu_d6836fc8_1509734cuda3std6ranges3__45__cpo4cendE - _ZN41_INTERNAL_041ff657_4_k_cu_d6836fc8_1509734cuda3std3__45__cpo4cendE)
_ZN41_INTERNAL_041ff657_4_k_cu_d6836fc8_1509734cuda3std3__45__cpo4cendE:
	.zero		1
	.type		_ZN41_INTERNAL_041ff657_4_k_cu_d6836fc8_1509734cuda3std6ranges3__45__cpo4cendE,@object
	.size		_ZN41_INTERNAL_041ff657_4_k_cu_d6836fc8_1509734cuda3std6ranges3__45__cpo4cendE,(_ZN41_INTERNAL_041ff657_4_k_cu_d6836fc8_1509734cuda3std3__420unreachable_sentinelE - _ZN41_INTERNAL_041ff657_4_k_cu_d6836fc8_1509734cuda3std6ranges3__45__cpo4cendE)
_ZN41_INTERNAL_041ff657_4_k_cu_d6836fc8_1509734cuda3std6ranges3__45__cpo4cendE:
	.zero		1
	.type		_ZN41_INTERNAL_041ff657_4_k_cu_d6836fc8_1509734cuda3std3__420unreachable_sentinelE,@object
	.size		_ZN41_INTERNAL_041ff657_4_k_cu_d6836fc8_1509734cuda3std3__420unreachable_sentinelE,(_ZN41_INTERNAL_041ff657_4_k_cu_d6836fc8_1509734cuda3std6ranges3__45__cpo5ssizeE - _ZN41_INTERNAL_041ff657_4_k_cu_d6836fc8_1509734cuda3std3__420unreachable_sentinelE)
_ZN41_INTERNAL_041ff657_4_k_cu_d6836fc8_1509734cuda3std3__420unreachable_sentinelE:
	.zero		1
	.type		_ZN41_INTERNAL_041ff657_4_k_cu_d6836fc8_1509734cuda3std6ranges3__45__cpo5ssizeE,@object
	.size		_ZN41_INTERNAL_041ff657_4_k_cu_d6836fc8_1509734cuda3std6ranges3__45__cpo5ssizeE,(_ZN41_INTERNAL_041ff657_4_k_cu_d6836fc8_1509736thrust24THRUST_300001_SM_1000_NS12placeholders2_8E - _ZN41_INTERNAL_041ff657_4_k_cu_d6836fc8_1509734cuda3std6ranges3__45__cpo5ssizeE)
_ZN41_INTERNAL_041ff657_4_k_cu_d6836fc8_1509734cuda3std6ranges3__45__cpo5ssizeE:
	.zero		1
	.type		_ZN41_INTERNAL_041ff657_4_k_cu_d6836fc8_1509736thrust24THRUST_300001_SM_1000_NS12placeholders2_8E,@object
	.size		_ZN41_INTERNAL_041ff657_4_k_cu_d6836fc8_1509736thrust24THRUST_300001_SM_1000_NS12placeholders2_8E,(_ZN41_INTERNAL_041ff657_4_k_cu_d6836fc8_1509734cuda3std3__45__cpo5crendE - _ZN41_INTERNAL_041ff657_4_k_cu_d6836fc8_1509736thrust24THRUST_300001_SM_1000_NS12placeholders2_8E)
_ZN41_INTERNAL_041ff657_4_k_cu_d6836fc8_1509736thrust24THRUST_300001_SM_1000_NS12placeholders2_8E:
	.zero		1
	.type		_ZN41_INTERNAL_041ff657_4_k_cu_d6836fc8_1509734cuda3std3__45__cpo5crendE,@object
	.size		_ZN41_INTERNAL_041ff657_4_k_cu_d6836fc8_1509734cuda3std3__45__cpo5crendE,(_ZN41_INTERNAL_041ff657_4_k_cu_d6836fc8_1509734cuda3std6ranges3__45__cpo4prevE - _ZN41_INTERNAL_041ff657_4_k_cu_d6836fc8_1509734cuda3std3__45__cpo5crendE)
_ZN41_INTERNAL_041ff657_4_k_cu_d6836fc8_1509734cuda3std3__45__cpo5crendE:
	.zero		1
	.type		_ZN41_INTERNAL_041ff657_4_k_cu_d6836fc8_1509734cuda3std6ranges3__45__cpo4prevE,@object
	.size		_ZN41_INTERNAL_041ff657_4_k_cu_d6836fc8_1509734cuda3std6ranges3__45__cpo4prevE,(_ZN41_INTERNAL_041ff657_4_k_cu_d6836fc8_1509734cuda3std6ranges3__45__cpo9iter_moveE - _ZN41_INTERNAL_041ff657_4_k_cu_d6836fc8_1509734cuda3std6ranges3__45__cpo4prevE)
_ZN41_INTERNAL_041ff657_4_k_cu_d6836fc8_1509734cuda3std6ranges3__45__cpo4prevE:
	.zero		1
	.type		_ZN41_INTERNAL_041ff657_4_k_cu_d6836fc8_1509734cuda3std6ranges3__45__cpo9iter_moveE,@object
	.size		_ZN41_INTERNAL_041ff657_4_k_cu_d6836fc8_1509734cuda3std6ranges3__45__cpo9iter_moveE,(_ZN41_INTERNAL_041ff657_4_k_cu_d6836fc8_1509736thrust24THRUST_300001_SM_1000_NS6system6detail10sequential3seqE - _ZN41_INTERNAL_041ff657_4_k_cu_d6836fc8_1509734cuda3std6ranges3__45__cpo9iter_moveE)
_ZN41_INTERNAL_041ff657_4_k_cu_d6836fc8_1509734cuda3std6ranges3__45__cpo9iter_moveE:
	.zero		1
	.type		_ZN41_INTERNAL_041ff657_4_k_cu_d6836fc8_1509736thrust24THRUST_300001_SM_1000_NS6system6detail10sequential3seqE,@object
	.size		_ZN41_INTERNAL_041ff657_4_k_cu_d6836fc8_1509736thrust24THRUST_300001_SM_1000_NS6system6detail10sequential3seqE,(.L_31 - _ZN41_INTERNAL_041ff657_4_k_cu_d6836fc8_1509736thrust24THRUST_300001_SM_1000_NS6system6detail10sequential3seqE)
_ZN41_INTERNAL_041ff657_4_k_cu_d6836fc8_1509736thrust24THRUST_300001_SM_1000_NS6system6detail10sequential3seqE:
	.zero		1
.L_31:


//--------------------- .nv.constant0._ZN3cub18CUB_300001_SM_10006detail11EmptyKernelIvEEvv --------------------------
	.section	.nv.constant0._ZN3cub18CUB_300001_SM_10006detail11EmptyKernelIvEEvv,"a",@progbits
	.sectionflags	@""
	.align	4
.nv.constant0._ZN3cub18CUB_300001_SM_10006detail11EmptyKernelIvEEvv:
	.zero		896


//--------------------- SYMBOLS --------------------------

	.type		.nv.reservedSmem.offset0,@object
	.size		.nv.reservedSmem.offset0,0x4
